	.headerflags	@"EF_CUDA_TEXMODE_UNIFIED EF_CUDA_64BIT_ADDRESS EF_CUDA_ACCELERATORS EF_CUDA_SM90 EF_CUDA_VIRTUAL_SM(EF_CUDA_SM90)"
	.elftype	@"ET_EXEC"


//--------------------- .nv.info                  --------------------------
	.section	.nv.info,"",@"SHT_CUDA_INFO"
	.align	4


	//----- nvinfo : EIATTR_REGCOUNT
	.align		4
        /*0000*/ 	.byte	0x04, 0x2f
        /*0002*/ 	.short	(.L_1 - .L_0)
	.align		4
.L_0:
        /*0004*/ 	.word	index@(triton_poi_fused__softmax_sqrt_2)
        /*0008*/ 	.word	0x0000000e


	//----- nvinfo : EIATTR_MIN_STACK_SIZE
	.align		4
.L_1:
        /*000c*/ 	.byte	0x04, 0x12
        /*000e*/ 	.short	(.L_3 - .L_2)
	.align		4
.L_2:
        /*0010*/ 	.word	index@(triton_poi_fused__softmax_sqrt_2)
        /*0014*/ 	.word	0x00000000


	//----- nvinfo : EIATTR_FRAME_SIZE
	.align		4
.L_3:
        /*0018*/ 	.byte	0x04, 0x11
        /*001a*/ 	.short	(.L_5 - .L_4)
	.align		4
.L_4:
        /*001c*/ 	.word	index@(triton_poi_fused__softmax_sqrt_2)
        /*0020*/ 	.word	0x00000000


	//----- nvinfo : EIATTR_MIN_STACK_SIZE
	.align		4
.L_5:
        /*0024*/ 	.byte	0x04, 0x12
        /*0026*/ 	.short	(.L_7 - .L_6)
	.align		4
.L_6:
        /*0028*/ 	.word	index@(triton_poi_fused__softmax_sqrt_2)
        /*002c*/ 	.word	0x00000000
.L_7:


//--------------------- .nv.info.triton_poi_fused__softmax_sqrt_2 --------------------------
	.section	.nv.info.triton_poi_fused__softmax_sqrt_2,"",@"SHT_CUDA_INFO"
	.sectionflags	@""
	.align	4


	//----- nvinfo : EIATTR_CUDA_API_VERSION
	.align		4
        /*0000*/ 	.byte	0x04, 0x37
        /*0002*/ 	.short	(.L_9 - .L_8)
.L_8:
        /*0004*/ 	.word	0x0000007c


	//----- nvinfo : EIATTR_KPARAM_INFO
	.align		4
.L_9:
        /*0008*/ 	.byte	0x04, 0x17
        /*000a*/ 	.short	(.L_11 - .L_10)
.L_10:
        /*000c*/ 	.word	0x00000000
        /*0010*/ 	.short	0x0002
        /*0012*/ 	.short	0x0010
        /*0014*/ 	.byte	0x00, 0xf0, 0x11, 0x00


	//----- nvinfo : EIATTR_KPARAM_INFO
	.align		4
.L_11:
        /*0018*/ 	.byte	0x04, 0x17
        /*001a*/ 	.short	(.L_13 - .L_12)
.L_12:
        /*001c*/ 	.word	0x00000000
        /*0020*/ 	.short	0x0001
        /*0022*/ 	.short	0x0008
        /*0024*/ 	.byte	0x00, 0xf4, 0x21, 0x00


	//----- nvinfo : EIATTR_KPARAM_INFO
	.align		4
.L_13:
        /*0028*/ 	.byte	0x04, 0x17
        /*002a*/ 	.short	(.L_15 - .L_14)
.L_14:
        /*002c*/ 	.word	0x00000000
        /*0030*/ 	.short	0x0000
        /*0032*/ 	.short	0x0000
        /*0034*/ 	.byte	0x00, 0xf4, 0x21, 0x00


	//----- nvinfo : EIATTR_SPARSE_MMA_MASK
	.align		4
.L_15:
        /*0038*/ 	.byte	0x03, 0x50
        /*003a*/ 	.short	0x0000


	//----- nvinfo : EIATTR_MAXREG_COUNT
	.align		4
        /*003c*/ 	.byte	0x03, 0x1b
        /*003e*/ 	.short	0x00ff


	//----- nvinfo : EIATTR_EXIT_INSTR_OFFSETS
	.align		4
        /*0040*/ 	.byte	0x04, 0x1c
        /*0042*/ 	.short	(.L_17 - .L_16)


	//   ....[0]....
.L_16:
        /*0044*/ 	.word	0x00000290


	//   ....[1]....
        /*0048*/ 	.word	0x000002b0


	//----- nvinfo : EIATTR_REQNTID
	.align		4
.L_17:
        /*004c*/ 	.byte	0x04, 0x10
        /*004e*/ 	.short	(.L_19 - .L_18)
.L_18:
        /*0050*/ 	.word	0x00000080
        /*0054*/ 	.word	0x00000001
        /*0058*/ 	.word	0x00000001


	//----- nvinfo : EIATTR_CBANK_PARAM_SIZE
	.align		4
.L_19:
        /*005c*/ 	.byte	0x03, 0x19
        /*005e*/ 	.short	0x0014


	//----- nvinfo : EIATTR_PARAM_CBANK
	.align		4
        /*0060*/ 	.byte	0x04, 0x0a
        /*0062*/ 	.short	(.L_21 - .L_20)
	.align		4
.L_20:
        /*0064*/ 	.word	index@(.nv.constant0.triton_poi_fused__softmax_sqrt_2)
        /*0068*/ 	.short	0x0210
        /*006a*/ 	.short	0x0014


	//----- nvinfo : EIATTR_SW_WAR
	.align		4
.L_21:
        /*006c*/ 	.byte	0x04, 0x36
        /*006e*/ 	.short	(.L_23 - .L_22)
.L_22:
        /*0070*/ 	.word	0x00000008
.L_23:


//--------------------- .nv.callgraph             --------------------------
	.section	.nv.callgraph,"",@"SHT_CUDA_CALLGRAPH"
	.align	4
	.sectionentsize	8
	.align		4
        /*0000*/ 	.word	0x00000000
	.align		4
        /*0004*/ 	.word	0xffffffff
	.align		4
        /*0008*/ 	.word	0x00000000
	.align		4
        /*000c*/ 	.word	0xfffffffe
	.align		4
        /*0010*/ 	.word	0x00000000
	.align		4
        /*0014*/ 	.word	0xfffffffd
	.align		4
        /*0018*/ 	.word	0x00000000
	.align		4
        /*001c*/ 	.word	0xfffffffc


//--------------------- .text.triton_poi_fused__softmax_sqrt_2 --------------------------
	.section	.text.triton_poi_fused__softmax_sqrt_2,"ax",@progbits
	.align	128
        .global         triton_poi_fused__softmax_sqrt_2
        .type           triton_poi_fused__softmax_sqrt_2,@function
        .size           triton_poi_fused__softmax_sqrt_2,(.L_x_1 - triton_poi_fused__softmax_sqrt_2)
        .other          triton_poi_fused__softmax_sqrt_2,@"STO_CUDA_ENTRY STV_DEFAULT"
triton_poi_fused__softmax_sqrt_2:
.text.triton_poi_fused__softmax_sqrt_2:
[----:B------:R-:W0:Y:S02]  /*0000*/  LDC R1, c[0x0][0x28] ;  /* 0x00000a00ff017b82 */ /* 0x000e240000000800 */
[----:B------:R-:W1:Y:S01]  /*0010*/  S2R R0, SR_TID.X ;  /* 0x0000000000007919 */ /* 0x000e620000002100 */
[----:B------:R-:W2:Y:S01]  /*0020*/  LDC.64 R2, c[0x0][0x210] ;  /* 0x00008400ff027b82 */ /* 0x000ea20000000a00 */
[----:B------:R-:W-:Y:S01]  /*0030*/  IMAD.MOV.U32 R11, RZ, RZ, RZ ;  /* 0x000000ffff0b7224 */ /* 0x000fe200078e00ff */
[----:B------:R-:W-:Y:S01]  /*0040*/  ULDC.64 UR4, c[0x0][0x208] ;  /* 0x0000820000047ab9 */ /* 0x000fe20000000a00 */
[----:B------:R-:W3:Y:S01]  /*0050*/  S2R R7, SR_CTAID.X ;  /* 0x0000000000077919 */ /* 0x000ee20000002500 */
[----:B------:R-:W-:Y:S01]  /*0060*/  IMAD.MOV.U32 R6, RZ, RZ, RZ ;  /* 0x000000ffff067224 */ /* 0x000fe200078e00ff */
[----:B-1----:R-:W-:Y:S02]  /*0070*/  LOP3.LUT R0, R0, 0x7f, RZ, 0xc0, !PT ;  /* 0x0000007f00007812 */ /* 0x002fe400078ec0ff */
[----:B---3--:R-:W-:-:S03]  /*0080*/  SHF.R.S32.HI R4, RZ, 0x18, R7 ;  /* 0x00000018ff047819 */ /* 0x008fc60000011407 */
[----:B------:R-:W-:Y:S01]  /*0090*/  IMAD R7, R7, 0x80, R0 ;  /* 0x0000008007077824 */ /* 0x000fe200078e0200 */
[----:B------:R-:W-:-:S04]  /*00a0*/  SGXT R0, R4, 0x1 ;  /* 0x000000010400781a */ /* 0x000fc80000000200 */
[----:B------:R-:W-:Y:S02]  /*00b0*/  ISETP.GE.AND P0, PT, R7, 0x100, PT ;  /* 0x000001000700780c */ /* 0x000fe40003f06270 */
[----:B------:R-:W-:-:S04]  /*00c0*/  LEA.HI R0, R0, R7, RZ, 0x2 ;  /* 0x0000000700007211 */ /* 0x000fc800078f10ff */
[----:B------:R-:W-:-:S05]  /*00d0*/  LOP3.LUT R5, R0, 0xfffffffc, RZ, 0xc0, !PT ;  /* 0xfffffffc00057812 */ /* 0x000fca00078ec0ff */
[----:B--2---:R-:W-:-:S05]  /*00e0*/  IMAD.WIDE R4, R5, 0x4, R2 ;  /* 0x0000000405047825 */ /* 0x004fca00078e0202 */
[----:B------:R-:W2:Y:S01]  /*00f0*/  @!P0 LDG.E.EL R11, desc[UR4][R4.64] ;  /* 0x00000004040b8981 */ /* 0x000ea2000c2e1900 */
[----:B------:R-:W-:-:S03]  /*0100*/  CS2R R8, SRZ ;  /* 0x0000000000087805 */ /* 0x000fc6000001ff00 */
[----:B------:R-:W3:Y:S04]  /*0110*/  @!P0 LDG.E.EL R6, desc[UR4][R4.64+0x4] ;  /* 0x0000040404068981 */ /* 0x000ee8000c2e1900 */
[----:B------:R-:W4:Y:S04]  /*0120*/  @!P0 LDG.E.EL R8, desc[UR4][R4.64+0x8] ;  /* 0x0000080404088981 */ /* 0x000f28000c2e1900 */
[----:B------:R-:W5:Y:S01]  /*0130*/  @!P0 LDG.E.EL R9, desc[UR4][R4.64+0xc] ;  /* 0x00000c0404098981 */ /* 0x000f62000c2e1900 */
[----:B------:R-:W-:Y:S02]  /*0140*/  IMAD.MOV.U32 R0, RZ, RZ, RZ ;  /* 0x000000ffff007224 */ /* 0x000fe400078e00ff */
[----:B------:R-:W-:-:S05]  /*0150*/  IMAD.WIDE R2, R7, 0x4, R2 ;  /* 0x0000000407027825 */ /* 0x000fca00078e0202 */
[----:B------:R1:W5:Y:S02]  /*0160*/  @!P0 LDG.E R0, desc[UR4][R2.64] ;  /* 0x0000000402008981 */ /* 0x000364000c1e1900 */
[----:B-1----:R-:W1:Y:S02]  /*0170*/  LDC.64 R2, c[0x0][0x218] ;  /* 0x00008600ff027b82 */ /* 0x002e640000000a00 */
[----:B-1----:R-:W-:Y:S01]  /*0180*/  IMAD.WIDE R2, R7, 0x4, R2 ;  /* 0x0000000407027825 */ /* 0x002fe200078e0202 */
[C---:B--2---:R-:W-:Y:S02]  /*0190*/  FSETP.NAN.AND P2, PT, R11.reuse, R11, PT ;  /* 0x0000000b0b00720b */ /* 0x044fe40003f48000 */
[----:B---3--:R-:W-:-:S11]  /*01a0*/  FSETP.GT.AND P1, PT, R11, R6, PT ;  /* 0x000000060b00720b */ /* 0x008fd60003f24000 */
[----:B------:R-:W-:-:S04]  /*01b0*/  @!P2 FSEL R11, R11, R6, P1 ;  /* 0x000000060b0ba208 */ /* 0x000fc80000800000 */
[C---:B----4-:R-:W-:Y:S02]  /*01c0*/  FSETP.GT.AND P1, PT, R11.reuse, R8, PT ;  /* 0x000000080b00720b */ /* 0x050fe40003f24000 */
[----:B------:R-:W-:-:S11]  /*01d0*/  FSETP.NAN.AND P2, PT, R11, R11, PT ;  /* 0x0000000b0b00720b */ /* 0x000fd60003f48000 */
[----:B------:R-:W-:-:S04]  /*01e0*/  @!P1 FSEL R11, R11, R8, P2 ;  /* 0x000000080b0b9208 */ /* 0x000fc80001000000 */
[C---:B-----5:R-:W-:Y:S02]  /*01f0*/  FSETP.GT.AND P1, PT, R11.reuse, R9, PT ;  /* 0x000000090b00720b */ /* 0x060fe40003f24000 */
[----:B------:R-:W-:-:S11]  /*0200*/  FSETP.NAN.AND P2, PT, R11, R11, PT ;  /* 0x0000000b0b00720b */ /* 0x000fd60003f48000 */
[----:B------:R-:W-:-:S05]  /*0210*/  @!P1 FSEL R11, R11, R9, P2 ;  /* 0x000000090b0b9208 */ /* 0x000fca0001000000 */
[----:B------:R-:W-:-:S04]  /*0220*/  FADD R0, -R11, R0 ;  /* 0x000000000b007221 */ /* 0x000fc80000000100 */
[----:B------:R-:W-:-:S04]  /*0230*/  FMUL R0, R0, 0.5 ;  /* 0x3f00000000007820 */ /* 0x000fc80000400000 */
[----:B------:R-:W-:-:S05]  /*0240*/  FMUL R0, R0, 1.4426950216293334961 ;  /* 0x3fb8aa3b00007820 */ /* 0x000fca0000400000 */
[----:B------:R-:W-:-:S13]  /*0250*/  FSETP.GEU.AND P1, PT, R0, -126, PT ;  /* 0xc2fc00000000780b */ /* 0x000fda0003f2e000 */
[----:B------:R-:W-:-:S04]  /*0260*/  @!P1 FMUL R0, R0, 0.5 ;  /* 0x3f00000000009820 */ /* 0x000fc80000400000 */
[----:B------:R-:W1:Y:S02]  /*0270*/  MUFU.EX2 R5, R0 ;  /* 0x0000000000057308 */ /* 0x000e640000000800 */
[----:B-1----:R-:W-:Y:S01]  /*0280*/  @!P1 FMUL R5, R5, R5 ;  /* 0x0000000505059220 */ /* 0x002fe20000400000 */
[----:B------:R-:W-:Y:S06]  /*0290*/  @P0 EXIT ;  /* 0x000000000000094d */ /* 0x000fec0003800000 */
[----:B------:R-:W-:Y:S01]  /*02a0*/  STG.E desc[UR4][R2.64], R5 ;  /* 0x0000000502007986 */ /* 0x000fe2000c101904 */
[----:B------:R-:W-:Y:S05]  /*02b0*/  EXIT ;  /* 0x000000000000794d */ /* 0x000fea0003800000 */
.L_x_0:
[----:B------:R-:W-:-:S00]  /*02c0*/  BRA `(.L_x_0) ;  /* 0xfffffffc00fc7947 */ /* 0x000fc0000383ffff */
[----:B------:R-:W-:-:S00]  /*02d0*/  NOP ;  /* 0x0000000000007918 */ /* 0x000fc00000000000 */
        /* <DEDUP_REMOVED lines=10> */
.L_x_1:


//--------------------- .nv.constant0.triton_poi_fused__softmax_sqrt_2 --------------------------
	.section	.nv.constant0.triton_poi_fused__softmax_sqrt_2,"a",@progbits
	.sectionflags	@""
	.align	4
.nv.constant0.triton_poi_fused__softmax_sqrt_2:
	.zero		548
